//
// Generated by NVIDIA NVVM Compiler
//
// Compiler Build ID: CL-36424714
// Cuda compilation tools, release 13.0, V13.0.88
// Based on NVVM 20.0.0
//

.version 9.0
.target sm_100
.address_size 64

	// .globl	_Z6vecGPUPfS_S_ii

.visible .entry _Z6vecGPUPfS_S_ii(
	.param .u64 .ptr .align 1 _Z6vecGPUPfS_S_ii_param_0,
	.param .u64 .ptr .align 1 _Z6vecGPUPfS_S_ii_param_1,
	.param .u64 .ptr .align 1 _Z6vecGPUPfS_S_ii_param_2,
	.param .u32 _Z6vecGPUPfS_S_ii_param_3,
	.param .u32 _Z6vecGPUPfS_S_ii_param_4
)
{
	.reg .pred 	%p<7>;
	.reg .b32 	%r<30>;
	.reg .b32 	%f<21>;
	.reg .b64 	%rd<25>;

	ld.param.u64 	%rd4, [_Z6vecGPUPfS_S_ii_param_0];
	ld.param.u64 	%rd5, [_Z6vecGPUPfS_S_ii_param_1];
	ld.param.u64 	%rd6, [_Z6vecGPUPfS_S_ii_param_2];
	ld.param.u32 	%r11, [_Z6vecGPUPfS_S_ii_param_3];
	ld.param.u32 	%r12, [_Z6vecGPUPfS_S_ii_param_4];
	cvta.to.global.u64 	%rd1, %rd6;
	cvta.to.global.u64 	%rd2, %rd5;
	cvta.to.global.u64 	%rd3, %rd4;
	mov.u32 	%r13, %tid.x;
	mov.u32 	%r14, %ntid.x;
	mov.u32 	%r15, %ctaid.x;
	mad.lo.s32 	%r28, %r14, %r15, %r13;
	setp.ge.s32 	%p1, %r28, %r11;
	@%p1 bra 	$L__BB0_7;
	add.s32 	%r16, %r28, %r12;
	max.s32 	%r17, %r11, %r16;
	setp.lt.s32 	%p2, %r16, %r11;
	selp.u32 	%r18, 1, 0, %p2;
	add.s32 	%r19, %r16, %r18;
	sub.s32 	%r20, %r17, %r19;
	div.u32 	%r21, %r20, %r12;
	add.s32 	%r2, %r21, %r18;
	and.b32  	%r22, %r2, 3;
	setp.eq.s32 	%p3, %r22, 3;
	@%p3 bra 	$L__BB0_4;
	add.s32 	%r23, %r2, 1;
	and.b32  	%r24, %r23, 3;
	neg.s32 	%r26, %r24;
$L__BB0_3:
	.pragma "nounroll";
	mul.wide.s32 	%rd7, %r28, 4;
	add.s64 	%rd8, %rd1, %rd7;
	add.s64 	%rd9, %rd2, %rd7;
	add.s64 	%rd10, %rd3, %rd7;
	ld.global.f32 	%f1, [%rd10];
	ld.global.f32 	%f2, [%rd9];
	ld.global.f32 	%f3, [%rd8];
	fma.rn.f32 	%f4, %f1, %f2, %f3;
	st.global.f32 	[%rd8], %f4;
	add.s32 	%r28, %r28, %r12;
	add.s32 	%r26, %r26, 1;
	setp.ne.s32 	%p4, %r26, 0;
	@%p4 bra 	$L__BB0_3;
$L__BB0_4:
	setp.lt.u32 	%p5, %r2, 3;
	@%p5 bra 	$L__BB0_7;
	mul.wide.s32 	%rd15, %r12, 4;
	shl.b32 	%r25, %r12, 2;
$L__BB0_6:
	mul.wide.s32 	%rd11, %r28, 4;
	add.s64 	%rd12, %rd3, %rd11;
	ld.global.f32 	%f5, [%rd12];
	add.s64 	%rd13, %rd2, %rd11;
	ld.global.f32 	%f6, [%rd13];
	add.s64 	%rd14, %rd1, %rd11;
	ld.global.f32 	%f7, [%rd14];
	fma.rn.f32 	%f8, %f5, %f6, %f7;
	st.global.f32 	[%rd14], %f8;
	add.s64 	%rd16, %rd12, %rd15;
	ld.global.f32 	%f9, [%rd16];
	add.s64 	%rd17, %rd13, %rd15;
	ld.global.f32 	%f10, [%rd17];
	add.s64 	%rd18, %rd14, %rd15;
	ld.global.f32 	%f11, [%rd18];
	fma.rn.f32 	%f12, %f9, %f10, %f11;
	st.global.f32 	[%rd18], %f12;
	add.s64 	%rd19, %rd16, %rd15;
	ld.global.f32 	%f13, [%rd19];
	add.s64 	%rd20, %rd17, %rd15;
	ld.global.f32 	%f14, [%rd20];
	add.s64 	%rd21, %rd18, %rd15;
	ld.global.f32 	%f15, [%rd21];
	fma.rn.f32 	%f16, %f13, %f14, %f15;
	st.global.f32 	[%rd21], %f16;
	add.s64 	%rd22, %rd19, %rd15;
	ld.global.f32 	%f17, [%rd22];
	add.s64 	%rd23, %rd20, %rd15;
	ld.global.f32 	%f18, [%rd23];
	add.s64 	%rd24, %rd21, %rd15;
	ld.global.f32 	%f19, [%rd24];
	fma.rn.f32 	%f20, %f17, %f18, %f19;
	st.global.f32 	[%rd24], %f20;
	add.s32 	%r28, %r25, %r28;
	setp.lt.s32 	%p6, %r28, %r11;
	@%p6 bra 	$L__BB0_6;
$L__BB0_7:
	ret;

}


// ===== COMPILED SASS (sm_100) =====

	.target	sm_100

	.elftype	@"ET_EXEC"


//--------------------- .note.nv.tkinfo           --------------------------
	.section	.note.nv.tkinfo,"",@"SHT_NOTE"
	.sectionflags	@"SHF_NOTE_NV_TKINFO"
	.tkinfo
        /*0018*/ 	.word	0x00000002
        /*0030*/ 	.string	""
        /*0030*/ 	.string	"ptxas"
        /*0030*/ 	.string	"Cuda compilation tools, release 13.0, V13.0.88"
        /*0030*/ 	.string	"Build cuda_13.0.r13.0/compiler.36424714_0"
        /*0030*/ 	.string	"-arch sm_100 -m 64 "



//--------------------- .note.nv.cuinfo           --------------------------
	.section	.note.nv.cuinfo,"",@"SHT_NOTE"
	.sectionflags	@"SHF_NOTE_NV_CUINFO"
        /*0018*/ 	.short	0x0002
        /*001a*/ 	.short	0x0064
        /*001c*/ 	.short	0x0082
	.zero		2


//--------------------- .nv.info                  --------------------------
	.section	.nv.info,"",@"SHT_CUDA_INFO"
	.align	4


	//----- nvinfo : EIATTR_REGCOUNT
	.align		4
        /*0000*/ 	.byte	0x04, 0x2f
        /*0002*/ 	.short	(.L_1 - .L_0)
	.align		4
.L_0:
        /*0004*/ 	.word	index@(_Z6vecGPUPfS_S_ii)
        /*0008*/ 	.word	0x0000001a


	//----- nvinfo : EIATTR_FRAME_SIZE
	.align		4
.L_1:
        /*000c*/ 	.byte	0x04, 0x11
        /*000e*/ 	.short	(.L_3 - .L_2)
	.align		4
.L_2:
        /*0010*/ 	.word	index@(_Z6vecGPUPfS_S_ii)
        /*0014*/ 	.word	0x00000000


	//----- nvinfo : EIATTR_MIN_STACK_SIZE
	.align		4
.L_3:
        /*0018*/ 	.byte	0x04, 0x12
        /*001a*/ 	.short	(.L_5 - .L_4)
	.align		4
.L_4:
        /*001c*/ 	.word	index@(_Z6vecGPUPfS_S_ii)
        /*0020*/ 	.word	0x00000000
.L_5:


//--------------------- .nv.compat                --------------------------
	.section	.nv.compat,"",@"SHT_CUDA_COMPAT_INFO"
	.align	4
        /*0000*/ 	.byte	0x02, 0x09, 0x00, 0x00, 0x02, 0x02, 0x01, 0x00, 0x02, 0x05, 0x05, 0x00, 0x03, 0x07, 0x01, 0x01
        /*0010*/ 	.byte	0x02, 0x03, 0x00, 0x00, 0x02, 0x06, 0x01, 0x00, 0x04, 0x0b, 0x08, 0x00, 0x09, 0x00, 0x00, 0x00
        /*0020*/ 	.byte	0x00, 0x00, 0x00, 0x00


//--------------------- .nv.info._Z6vecGPUPfS_S_ii --------------------------
	.section	.nv.info._Z6vecGPUPfS_S_ii,"",@"SHT_CUDA_INFO"
	.sectionflags	@""
	.align	4


	//----- nvinfo : EIATTR_CUDA_API_VERSION
	.align		4
        /*0000*/ 	.byte	0x04, 0x37
        /*0002*/ 	.short	(.L_7 - .L_6)
.L_6:
        /*0004*/ 	.word	0x00000082


	//----- nvinfo : EIATTR_KPARAM_INFO
	.align		4
.L_7:
        /*0008*/ 	.byte	0x04, 0x17
        /*000a*/ 	.short	(.L_9 - .L_8)
.L_8:
        /*000c*/ 	.word	0x00000000
        /*0010*/ 	.short	0x0004
        /*0012*/ 	.short	0x001c
        /*0014*/ 	.byte	0x00, 0xf0, 0x11, 0x00


	//----- nvinfo : EIATTR_KPARAM_INFO
	.align		4
.L_9:
        /*0018*/ 	.byte	0x04, 0x17
        /*001a*/ 	.short	(.L_11 - .L_10)
.L_10:
        /*001c*/ 	.word	0x00000000
        /*0020*/ 	.short	0x0003
        /*0022*/ 	.short	0x0018
        /*0024*/ 	.byte	0x00, 0xf0, 0x11, 0x00


	//----- nvinfo : EIATTR_KPARAM_INFO
	.align		4
.L_11:
        /*0028*/ 	.byte	0x04, 0x17
        /*002a*/ 	.short	(.L_13 - .L_12)
.L_12:
        /*002c*/ 	.word	0x00000000
        /*0030*/ 	.short	0x0002
        /*0032*/ 	.short	0x0010
        /*0034*/ 	.byte	0x00, 0xf5, 0x21, 0x00


	//----- nvinfo : EIATTR_KPARAM_INFO
	.align		4
.L_13:
        /*0038*/ 	.byte	0x04, 0x17
        /*003a*/ 	.short	(.L_15 - .L_14)
.L_14:
        /*003c*/ 	.word	0x00000000
        /*0040*/ 	.short	0x0001
        /*0042*/ 	.short	0x0008
        /*0044*/ 	.byte	0x00, 0xf5, 0x21, 0x00


	//----- nvinfo : EIATTR_KPARAM_INFO
	.align		4
.L_15:
        /*0048*/ 	.byte	0x04, 0x17
        /*004a*/ 	.short	(.L_17 - .L_16)
.L_16:
        /*004c*/ 	.word	0x00000000
        /*0050*/ 	.short	0x0000
        /*0052*/ 	.short	0x0000
        /*0054*/ 	.byte	0x00, 0xf5, 0x21, 0x00


	//----- nvinfo : EIATTR_SPARSE_MMA_MASK
	.align		4
.L_17:
        /*0058*/ 	.byte	0x03, 0x50
        /*005a*/ 	.short	0x0000


	//----- nvinfo : EIATTR_MAXREG_COUNT
	.align		4
        /*005c*/ 	.byte	0x03, 0x1b
        /*005e*/ 	.short	0x00ff


	//----- nvinfo : EIATTR_MERCURY_ISA_VERSION
	.align		4
        /*0060*/ 	.byte	0x03, 0x5f
        /*0062*/ 	.short	0x0101


	//----- nvinfo : EIATTR_VRC_CTA_INIT_COUNT
	.align		4
        /*0064*/ 	.byte	0x02, 0x4a
	.zero		1
	.zero		1


	//----- nvinfo : EIATTR_EXIT_INSTR_OFFSETS
	.align		4
        /*0068*/ 	.byte	0x04, 0x1c
        /*006a*/ 	.short	(.L_19 - .L_18)


	//   ....[0]....
.L_18:
        /*006c*/ 	.word	0x00000070


	//   ....[1]....
        /*0070*/ 	.word	0x000003a0


	//   ....[2]....
        /*0074*/ 	.word	0x00000610


	//----- nvinfo : EIATTR_CRS_STACK_SIZE
	.align		4
.L_19:
        /*0078*/ 	.byte	0x04, 0x1e
        /*007a*/ 	.short	(.L_21 - .L_20)
.L_20:
        /*007c*/ 	.word	0x00000000


	//----- nvinfo : EIATTR_CBANK_PARAM_SIZE
	.align		4
.L_21:
        /*0080*/ 	.byte	0x03, 0x19
        /*0082*/ 	.short	0x0020


	//----- nvinfo : EIATTR_PARAM_CBANK
	.align		4
        /*0084*/ 	.byte	0x04, 0x0a
        /*0086*/ 	.short	(.L_23 - .L_22)
	.align		4
.L_22:
        /*0088*/ 	.word	index@(.nv.constant0._Z6vecGPUPfS_S_ii)
        /*008c*/ 	.short	0x0380
        /*008e*/ 	.short	0x0020


	//----- nvinfo : EIATTR_SW_WAR
	.align		4
.L_23:
        /*0090*/ 	.byte	0x04, 0x36
        /*0092*/ 	.short	(.L_25 - .L_24)
.L_24:
        /*0094*/ 	.word	0x00000008
.L_25:


//--------------------- .nv.callgraph             --------------------------
	.section	.nv.callgraph,"",@"SHT_CUDA_CALLGRAPH"
	.align	4
	.sectionentsize	8
	.align		4
        /*0000*/ 	.word	0x00000000
	.align		4
        /*0004*/ 	.word	0xffffffff
	.align		4
        /*0008*/ 	.word	0x00000000
	.align		4
        /*000c*/ 	.word	0xfffffffe
	.align		4
        /*0010*/ 	.word	0x00000000
	.align		4
        /*0014*/ 	.word	0xfffffffd
	.align		4
        /*0018*/ 	.word	0x00000000
	.align		4
        /*001c*/ 	.word	0xfffffffc


//--------------------- .text._Z6vecGPUPfS_S_ii   --------------------------
	.section	.text._Z6vecGPUPfS_S_ii,"ax",@progbits
	.align	128
        .global         _Z6vecGPUPfS_S_ii
        .type           _Z6vecGPUPfS_S_ii,@function
        .size           _Z6vecGPUPfS_S_ii,(.L_x_5 - _Z6vecGPUPfS_S_ii)
        .other          _Z6vecGPUPfS_S_ii,@"STO_CUDA_ENTRY STV_DEFAULT"
_Z6vecGPUPfS_S_ii:
.text._Z6vecGPUPfS_S_ii:
[----:B------:R-:W-:Y:S01]  /*0000*/  LDC R1, c[0x0][0x37c] ;  /* 0x0000df00ff017b82 */ /* 0x000fe20000000800 */
[----:B------:R-:W0:Y:S01]  /*0010*/  S2R R3, SR_TID.X ;  /* 0x0000000000037919 */ /* 0x000e220000002100 */
[----:B------:R-:W0:Y:S01]  /*0020*/  LDCU UR4, c[0x0][0x360] ;  /* 0x00006c00ff0477ac */ /* 0x000e220008000800 */
[----:B------:R-:W0:Y:S01]  /*0030*/  S2R R0, SR_CTAID.X ;  /* 0x0000000000007919 */ /* 0x000e220000002500 */
[----:B------:R-:W1:Y:S01]  /*0040*/  LDCU UR6, c[0x0][0x398] ;  /* 0x00007300ff0677ac */ /* 0x000e620008000800 */
[----:B0-----:R-:W-:-:S05]  /*0050*/  IMAD R3, R0, UR4, R3 ;  /* 0x0000000400037c24 */ /* 0x001fca000f8e0203 */
[----:B-1----:R-:W-:-:S13]  /*0060*/  ISETP.GE.AND P0, PT, R3, UR6, PT ;  /* 0x0000000603007c0c */ /* 0x002fda000bf06270 */
[----:B------:R-:W-:Y:S05]  /*0070*/  @P0 EXIT ;  /* 0x000000000000094d */ /* 0x000fea0003800000 */
[----:B------:R-:W0:Y:S01]  /*0080*/  LDC R0, c[0x0][0x39c] ;  /* 0x0000e700ff007b82 */ /* 0x000e220000000800 */
[----:B------:R-:W1:Y:S01]  /*0090*/  LDCU.64 UR4, c[0x0][0x358] ;  /* 0x00006b00ff0477ac */ /* 0x000e620008000a00 */
[----:B------:R-:W-:Y:S01]  /*00a0*/  BSSY.RECONVERGENT B0, `(.L_x_0) ;  /* 0x000002f000007945 */ /* 0x000fe20003800200 */
[----:B0-----:R-:W0:Y:S01]  /*00b0*/  I2F.U32.RP R8, R0 ;  /* 0x0000000000087306 */ /* 0x001e220000209000 */
[----:B------:R-:W-:Y:S02]  /*00c0*/  IADD3 R2, PT, PT, R3, R0, RZ ;  /* 0x0000000003027210 */ /* 0x000fe40007ffe0ff */
[----:B------:R-:W-:Y:S02]  /*00d0*/  ISETP.NE.U32.AND P2, PT, R0, RZ, PT ;  /* 0x000000ff0000720c */ /* 0x000fe40003f45070 */
[C---:B------:R-:W-:Y:S02]  /*00e0*/  ISETP.GE.AND P0, PT, R2.reuse, UR6, PT ;  /* 0x0000000602007c0c */ /* 0x040fe4000bf06270 */
[----:B------:R-:W-:-:S02]  /*00f0*/  VIMNMX R7, PT, PT, R2, UR6, !PT ;  /* 0x0000000602077c48 */ /* 0x000fc4000ffe0100 */
[----:B------:R-:W-:-:S04]  /*0100*/  SEL R6, RZ, 0x1, P0 ;  /* 0x00000001ff067807 */ /* 0x000fc80000000000 */
[----:B------:R-:W-:Y:S01]  /*0110*/  IADD3 R7, PT, PT, R7, -R2, -R6 ;  /* 0x8000000207077210 */ /* 0x000fe20007ffe806 */
[----:B0-----:R-:W0:Y:S02]  /*0120*/  MUFU.RCP R8, R8 ;  /* 0x0000000800087308 */ /* 0x001e240000001000 */
[----:B0-----:R-:W-:-:S06]  /*0130*/  IADD3 R4, PT, PT, R8, 0xffffffe, RZ ;  /* 0x0ffffffe08047810 */ /* 0x001fcc0007ffe0ff */
[----:B------:R0:W2:Y:S02]  /*0140*/  F2I.FTZ.U32.TRUNC.NTZ R5, R4 ;  /* 0x0000000400057305 */ /* 0x0000a4000021f000 */
[----:B0-----:R-:W-:Y:S01]  /*0150*/  HFMA2 R4, -RZ, RZ, 0, 0 ;  /* 0x00000000ff047431 */ /* 0x001fe200000001ff */
[----:B--2---:R-:W-:-:S05]  /*0160*/  IADD3 R9, PT, PT, RZ, -R5, RZ ;  /* 0x80000005ff097210 */ /* 0x004fca0007ffe0ff */
[----:B------:R-:W-:-:S04]  /*0170*/  IMAD R9, R9, R0, RZ ;  /* 0x0000000009097224 */ /* 0x000fc800078e02ff */
[----:B------:R-:W-:-:S06]  /*0180*/  IMAD.HI.U32 R8, R5, R9, R4 ;  /* 0x0000000905087227 */ /* 0x000fcc00078e0004 */
[----:B------:R-:W-:-:S05]  /*0190*/  IMAD.HI.U32 R5, R8, R7, RZ ;  /* 0x0000000708057227 */ /* 0x000fca00078e00ff */
[----:B------:R-:W-:-:S05]  /*01a0*/  IADD3 R2, PT, PT, -R5, RZ, RZ ;  /* 0x000000ff05027210 */ /* 0x000fca0007ffe1ff */
[----:B------:R-:W-:-:S05]  /*01b0*/  IMAD R7, R0, R2, R7 ;  /* 0x0000000200077224 */ /* 0x000fca00078e0207 */
[----:B------:R-:W-:-:S13]  /*01c0*/  ISETP.GE.U32.AND P0, PT, R7, R0, PT ;  /* 0x000000000700720c */ /* 0x000fda0003f06070 */
[----:B------:R-:W-:Y:S01]  /*01d0*/  @P0 IADD3 R7, PT, PT, R7, -R0, RZ ;  /* 0x8000000007070210 */ /* 0x000fe20007ffe0ff */
[----:B------:R-:W-:-:S03]  /*01e0*/  @P0 VIADD R5, R5, 0x1 ;  /* 0x0000000105050836 */ /* 0x000fc60000000000 */
[----:B------:R-:W-:-:S13]  /*01f0*/  ISETP.GE.U32.AND P1, PT, R7, R0, PT ;  /* 0x000000000700720c */ /* 0x000fda0003f26070 */
[----:B------:R-:W-:Y:S02]  /*0200*/  @P1 IADD3 R5, PT, PT, R5, 0x1, RZ ;  /* 0x0000000105051810 */ /* 0x000fe40007ffe0ff */
[----:B------:R-:W-:-:S04]  /*0210*/  @!P2 LOP3.LUT R5, RZ, R0, RZ, 0x33, !PT ;  /* 0x00000000ff05a212 */ /* 0x000fc800078e33ff */
[----:B------:R-:W-:-:S04]  /*0220*/  IADD3 R2, PT, PT, R6, R5, RZ ;  /* 0x0000000506027210 */ /* 0x000fc80007ffe0ff */
[C---:B------:R-:W-:Y:S02]  /*0230*/  LOP3.LUT R4, R2.reuse, 0x3, RZ, 0xc0, !PT ;  /* 0x0000000302047812 */ /* 0x040fe400078ec0ff */
[----:B------:R-:W-:Y:S02]  /*0240*/  ISETP.GE.U32.AND P1, PT, R2, 0x3, PT ;  /* 0x000000030200780c */ /* 0x000fe40003f26070 */
[----:B------:R-:W-:-:S13]  /*0250*/  ISETP.NE.AND P0, PT, R4, 0x3, PT ;  /* 0x000000030400780c */ /* 0x000fda0003f05270 */
[----:B-1----:R-:W-:Y:S05]  /*0260*/  @!P0 BRA `(.L_x_1) ;  /* 0x0000000000488947 */ /* 0x002fea0003800000 */
[----:B------:R-:W0:Y:S01]  /*0270*/  LDC.64 R4, c[0x0][0x390] ;  /* 0x0000e400ff047b82 */ /* 0x000e220000000a00 */
[----:B------:R-:W-:-:S04]  /*0280*/  IADD3 R2, PT, PT, R2, 0x1, RZ ;  /* 0x0000000102027810 */ /* 0x000fc80007ffe0ff */
[----:B------:R-:W-:-:S03]  /*0290*/  LOP3.LUT R2, R2, 0x3, RZ, 0xc0, !PT ;  /* 0x0000000302027812 */ /* 0x000fc600078ec0ff */
[----:B------:R-:W1:Y:S02]  /*02a0*/  LDC.64 R6, c[0x0][0x380] ;  /* 0x0000e000ff067b82 */ /* 0x000e640000000a00 */
[----:B------:R-:W-:-:S06]  /*02b0*/  IMAD.MOV R2, RZ, RZ, -R2 ;  /* 0x000000ffff027224 */ /* 0x000fcc00078e0a02 */
[----:B------:R-:W2:Y:S02]  /*02c0*/  LDC.64 R8, c[0x0][0x388] ;  /* 0x0000e200ff087b82 */ /* 0x000ea40000000a00 */
.L_x_2:
[----:B--2---:R-:W-:-:S04]  /*02d0*/  IMAD.WIDE R12, R3, 0x4, R8 ;  /* 0x00000004030c7825 */ /* 0x004fc800078e0208 */
[C---:B-1----:R-:W-:Y:S02]  /*02e0*/  IMAD.WIDE R14, R3.reuse, 0x4, R6 ;  /* 0x00000004030e7825 */ /* 0x042fe400078e0206 */
[----:B------:R-:W2:Y:S02]  /*02f0*/  LDG.E R13, desc[UR4][R12.64] ;  /* 0x000000040c0d7981 */ /* 0x000ea4000c1e1900 */
[----:B0--3--:R-:W-:Y:S02]  /*0300*/  IMAD.WIDE R10, R3, 0x4, R4 ;  /* 0x00000004030a7825 */ /* 0x009fe400078e0204 */
[----:B------:R-:W2:Y:S04]  /*0310*/  LDG.E R14, desc[UR4][R14.64] ;  /* 0x000000040e0e7981 */ /* 0x000ea8000c1e1900 */
[----:B------:R-:W2:Y:S01]  /*0320*/  LDG.E R17, desc[UR4][R10.64] ;  /* 0x000000040a117981 */ /* 0x000ea2000c1e1900 */
[----:B------:R-:W-:-:S04]  /*0330*/  IADD3 R2, PT, PT, R2, 0x1, RZ ;  /* 0x0000000102027810 */ /* 0x000fc80007ffe0ff */
[----:B------:R-:W-:Y:S02]  /*0340*/  ISETP.NE.AND P0, PT, R2, RZ, PT ;  /* 0x000000ff0200720c */ /* 0x000fe40003f05270 */
[----:B------:R-:W-:Y:S01]  /*0350*/  IADD3 R3, PT, PT, R3, R0, RZ ;  /* 0x0000000003037210 */ /* 0x000fe20007ffe0ff */
[----:B--2---:R-:W-:-:S05]  /*0360*/  FFMA R17, R14, R13, R17 ;  /* 0x0000000d0e117223 */ /* 0x004fca0000000011 */
[----:B------:R3:W-:Y:S05]  /*0370*/  STG.E desc[UR4][R10.64], R17 ;  /* 0x000000110a007986 */ /* 0x0007ea000c101904 */
[----:B------:R-:W-:Y:S05]  /*0380*/  @P0 BRA `(.L_x_2) ;  /* 0xfffffffc00d00947 */ /* 0x000fea000383ffff */
.L_x_1:
[----:B------:R-:W-:Y:S05]  /*0390*/  BSYNC.RECONVERGENT B0 ;  /* 0x0000000000007941 */ /* 0x000fea0003800200 */
.L_x_0:
[----:B------:R-:W-:Y:S05]  /*03a0*/  @!P1 EXIT ;  /* 0x000000000000994d */ /* 0x000fea0003800000 */
.L_x_3:
[----:B------:R-:W3:Y:S08]  /*03b0*/  LDC.64 R4, c[0x0][0x380] ;  /* 0x0000e000ff047b82 */ /* 0x000ef00000000a00 */
[----:B0-----:R-:W0:Y:S08]  /*03c0*/  LDC.64 R6, c[0x0][0x388] ;  /* 0x0000e200ff067b82 */ /* 0x001e300000000a00 */
[----:B------:R-:W1:Y:S01]  /*03d0*/  LDC.64 R8, c[0x0][0x390] ;  /* 0x0000e400ff087b82 */ /* 0x000e620000000a00 */
[----:B---3--:R-:W-:-:S05]  /*03e0*/  IMAD.WIDE R10, R3, 0x4, R4 ;  /* 0x00000004030a7825 */ /* 0x008fca00078e0204 */
[----:B------:R-:W2:Y:S01]  /*03f0*/  LDG.E R2, desc[UR4][R10.64] ;  /* 0x000000040a027981 */ /* 0x000ea2000c1e1900 */
[----:B0-----:R-:W-:-:S05]  /*0400*/  IMAD.WIDE R12, R3, 0x4, R6 ;  /* 0x00000004030c7825 */ /* 0x001fca00078e0206 */
[----:B------:R-:W2:Y:S01]  /*0410*/  LDG.E R5, desc[UR4][R12.64] ;  /* 0x000000040c057981 */ /* 0x000ea2000c1e1900 */
[----:B-1----:R-:W-:-:S05]  /*0420*/  IMAD.WIDE R16, R3, 0x4, R8 ;  /* 0x0000000403107825 */ /* 0x002fca00078e0208 */
[----:B------:R-:W2:Y:S01]  /*0430*/  LDG.E R7, desc[UR4][R16.64] ;  /* 0x0000000410077981 */ /* 0x000ea2000c1e1900 */
[----:B------:R-:W-:-:S04]  /*0440*/  IMAD.WIDE R8, R0, 0x4, R16 ;  /* 0x0000000400087825 */ /* 0x000fc800078e0210 */
[----:B--2---:R-:W-:Y:S01]  /*0450*/  FFMA R19, R2, R5, R7 ;  /* 0x0000000502137223 */ /* 0x004fe20000000007 */
[----:B------:R-:W-:-:S04]  /*0460*/  IMAD.WIDE R4, R0, 0x4, R10 ;  /* 0x0000000400047825 */ /* 0x000fc800078e020a */
[C---:B------:R-:W-:Y:S01]  /*0470*/  IMAD.WIDE R6, R0.reuse, 0x4, R12 ;  /* 0x0000000400067825 */ /* 0x040fe200078e020c */
[----:B------:R0:W-:Y:S04]  /*0480*/  STG.E desc[UR4][R16.64], R19 ;  /* 0x0000001310007986 */ /* 0x0001e8000c101904 */
[----:B------:R-:W2:Y:S04]  /*0490*/  LDG.E R2, desc[UR4][R4.64] ;  /* 0x0000000404027981 */ /* 0x000ea8000c1e1900 */
[----:B------:R-:W2:Y:S04]  /*04a0*/  LDG.E R15, desc[UR4][R6.64] ;  /* 0x00000004060f7981 */ /* 0x000ea8000c1e1900 */
[----:B------:R-:W2:Y:S01]  /*04b0*/  LDG.E R21, desc[UR4][R8.64] ;  /* 0x0000000408157981 */ /* 0x000ea2000c1e1900 */
[----:B------:R-:W-:-:S04]  /*04c0*/  IMAD.WIDE R10, R0, 0x4, R4 ;  /* 0x00000004000a7825 */ /* 0x000fc800078e0204 */
[----:B------:R-:W-:-:S04]  /*04d0*/  IMAD.WIDE R12, R0, 0x4, R6 ;  /* 0x00000004000c7825 */ /* 0x000fc800078e0206 */
[----:B--2---:R-:W-:Y:S01]  /*04e0*/  FFMA R21, R2, R15, R21 ;  /* 0x0000000f02157223 */ /* 0x004fe20000000015 */
[----:B------:R-:W-:-:S04]  /*04f0*/  IMAD.WIDE R14, R0, 0x4, R8 ;  /* 0x00000004000e7825 */ /* 0x000fc800078e0208 */
[----:B------:R1:W-:Y:S04]  /*0500*/  STG.E desc[UR4][R8.64], R21 ;  /* 0x0000001508007986 */ /* 0x0003e8000c101904 */
[----:B------:R-:W2:Y:S04]  /*0510*/  LDG.E R2, desc[UR4][R10.64] ;  /* 0x000000040a027981 */ /* 0x000ea8000c1e1900 */
[----:B------:R-:W2:Y:S04]  /*0520*/  LDG.E R23, desc[UR4][R12.64] ;  /* 0x000000040c177981 */ /* 0x000ea8000c1e1900 */
[----:B0-----:R-:W2:Y:S01]  /*0530*/  LDG.E R17, desc[UR4][R14.64] ;  /* 0x000000040e117981 */ /* 0x001ea2000c1e1900 */
[----:B------:R-:W-:-:S04]  /*0540*/  IMAD.WIDE R4, R0, 0x4, R10 ;  /* 0x0000000400047825 */ /* 0x000fc800078e020a */
[----:B------:R-:W-:-:S04]  /*0550*/  IMAD.WIDE R6, R0, 0x4, R12 ;  /* 0x0000000400067825 */ /* 0x000fc800078e020c */
[----:B--2---:R-:W-:Y:S01]  /*0560*/  FFMA R23, R2, R23, R17 ;  /* 0x0000001702177223 */ /* 0x004fe20000000011 */
[----:B------:R-:W-:-:S04]  /*0570*/  IMAD.WIDE R16, R0, 0x4, R14 ;  /* 0x0000000400107825 */ /* 0x000fc800078e020e */
[----:B------:R0:W-:Y:S04]  /*0580*/  STG.E desc[UR4][R14.64], R23 ;  /* 0x000000170e007986 */ /* 0x0001e8000c101904 */
[----:B------:R-:W2:Y:S04]  /*0590*/  LDG.E R4, desc[UR4][R4.64] ;  /* 0x0000000404047981 */ /* 0x000ea8000c1e1900 */
[----:B------:R-:W2:Y:S04]  /*05a0*/  LDG.E R7, desc[UR4][R6.64] ;  /* 0x0000000406077981 */ /* 0x000ea8000c1e1900 */
[----:B-1----:R-:W2:Y:S01]  /*05b0*/  LDG.E R9, desc[UR4][R16.64] ;  /* 0x0000000410097981 */ /* 0x002ea2000c1e1900 */
[----:B------:R-:W-:-:S04]  /*05c0*/  LEA R3, R0, R3, 0x2 ;  /* 0x0000000300037211 */ /* 0x000fc800078e10ff */
[----:B------:R-:W-:Y:S01]  /*05d0*/  ISETP.GE.AND P0, PT, R3, UR6, PT ;  /* 0x0000000603007c0c */ /* 0x000fe2000bf06270 */
[----:B--2---:R-:W-:-:S05]  /*05e0*/  FFMA R9, R4, R7, R9 ;  /* 0x0000000704097223 */ /* 0x004fca0000000009 */
[----:B------:R0:W-:Y:S07]  /*05f0*/  STG.E desc[UR4][R16.64], R9 ;  /* 0x0000000910007986 */ /* 0x0001ee000c101904 */
[----:B------:R-:W-:Y:S05]  /*0600*/  @!P0 BRA `(.L_x_3) ;  /* 0xfffffffc00688947 */ /* 0x000fea000383ffff */
[----:B------:R-:W-:Y:S05]  /*0610*/  EXIT ;  /* 0x000000000000794d */ /* 0x000fea0003800000 */
.L_x_4:
[----:B------:R-:W-:-:S00]  /*0620*/  BRA `(.L_x_4) ;  /* 0xfffffffc00fc7947 */ /* 0x000fc0000383ffff */
[----:B------:R-:W-:-:S00]  /*0630*/  NOP ;  /* 0x0000000000007918 */ /* 0x000fc00000000000 */
        /* <DEDUP_REMOVED lines=12> */
.L_x_5:


//--------------------- .nv.shared.reserved.0     --------------------------
	.section	.nv.shared.reserved.0,"aw",@nobits
	.weak		__nv_reservedSMEM_offset_0_alias
	.size		__nv_reservedSMEM_offset_0_alias, 0, 64
	.other		__nv_reservedSMEM_offset_0_alias,@"STO_CUDA_RESERVED_SHARED STV_DEFAULT"
__nv_reservedSMEM_offset_0_alias:
	.zero		0
	.zero		64


//--------------------- .nv.constant0._Z6vecGPUPfS_S_ii --------------------------
	.section	.nv.constant0._Z6vecGPUPfS_S_ii,"a",@progbits
	.sectionflags	@""
	.align	4
.nv.constant0._Z6vecGPUPfS_S_ii:
	.zero		928


//--------------------- SYMBOLS --------------------------

	.type		.nv.reservedSmem.offset0,@object
	.size		.nv.reservedSmem.offset0,0x4
